//
// Generated by NVIDIA NVVM Compiler
//
// Compiler Build ID: CL-36424714
// Cuda compilation tools, release 13.0, V13.0.88
// Based on NVVM 20.0.0
//

.version 9.0
.target sm_100
.address_size 64

	// .globl	_Z8writeTexyiif

.visible .entry _Z8writeTexyiif(
	.param .u64 _Z8writeTexyiif_param_0,
	.param .u32 _Z8writeTexyiif_param_1,
	.param .u32 _Z8writeTexyiif_param_2,
	.param .f32 _Z8writeTexyiif_param_3
)
{
	.reg .pred 	%p<5>;
	.reg .b16 	%rs<5>;
	.reg .b32 	%r<17>;
	.reg .b32 	%f<3>;
	.reg .b64 	%rd<2>;

	ld.param.u64 	%rd1, [_Z8writeTexyiif_param_0];
	ld.param.u32 	%r3, [_Z8writeTexyiif_param_1];
	ld.param.u32 	%r4, [_Z8writeTexyiif_param_2];
	ld.param.f32 	%f1, [_Z8writeTexyiif_param_3];
	mov.u32 	%r6, %ctaid.x;
	mov.u32 	%r7, %ntid.x;
	mov.u32 	%r8, %tid.x;
	mad.lo.s32 	%r1, %r6, %r7, %r8;
	mov.u32 	%r9, %ctaid.y;
	mov.u32 	%r10, %ntid.y;
	mov.u32 	%r11, %tid.y;
	mad.lo.s32 	%r12, %r9, %r10, %r11;
	setp.ge.u32 	%p1, %r1, %r3;
	setp.ge.u32 	%p2, %r12, %r4;
	or.pred  	%p3, %p1, %p2;
	@%p3 bra 	$L__BB0_2;
	fma.rn.f32 	%f2, %f1, 0f42C80000, 0f43000000;
	cvt.rzi.u32.f32 	%r13, %f2;
	and.b32  	%r15, %r13, 255;
	setp.eq.s32 	%p4, %r15, 255;
	cvt.u16.u32 	%rs1, %r15;
	selp.b16 	%rs2, 0, %rs1, %p4;
	shl.b32 	%r16, %r1, 2;
	mov.b16 	%rs3, 255;
	mov.b16 	%rs4, 0;
	sust.b.2d.v4.b8.trap 	[%rd1, {%r16, %r12}], {%rs4, %rs2, %rs4, %rs3};
$L__BB0_2:
	ret;

}


// ===== COMPILED SASS (sm_100) =====

	.target	sm_100

	.elftype	@"ET_EXEC"


//--------------------- .note.nv.tkinfo           --------------------------
	.section	.note.nv.tkinfo,"",@"SHT_NOTE"
	.sectionflags	@"SHF_NOTE_NV_TKINFO"
	.tkinfo
        /*0018*/ 	.word	0x00000002
        /*0030*/ 	.string	""
        /*0030*/ 	.string	"ptxas"
        /*0030*/ 	.string	"Cuda compilation tools, release 13.0, V13.0.88"
        /*0030*/ 	.string	"Build cuda_13.0.r13.0/compiler.36424714_0"
        /*0030*/ 	.string	"-arch sm_100 -m 64 "



//--------------------- .note.nv.cuinfo           --------------------------
	.section	.note.nv.cuinfo,"",@"SHT_NOTE"
	.sectionflags	@"SHF_NOTE_NV_CUINFO"
        /*0018*/ 	.short	0x0002
        /*001a*/ 	.short	0x0064
        /*001c*/ 	.short	0x0082
	.zero		2


//--------------------- .nv.info                  --------------------------
	.section	.nv.info,"",@"SHT_CUDA_INFO"
	.align	4


	//----- nvinfo : EIATTR_REGCOUNT
	.align		4
        /*0000*/ 	.byte	0x04, 0x2f
        /*0002*/ 	.short	(.L_1 - .L_0)
	.align		4
.L_0:
        /*0004*/ 	.word	index@(_Z8writeTexyiif)
        /*0008*/ 	.word	0x00000009


	//----- nvinfo : EIATTR_FRAME_SIZE
	.align		4
.L_1:
        /*000c*/ 	.byte	0x04, 0x11
        /*000e*/ 	.short	(.L_3 - .L_2)
	.align		4
.L_2:
        /*0010*/ 	.word	index@(_Z8writeTexyiif)
        /*0014*/ 	.word	0x00000000


	//----- nvinfo : EIATTR_MIN_STACK_SIZE
	.align		4
.L_3:
        /*0018*/ 	.byte	0x04, 0x12
        /*001a*/ 	.short	(.L_5 - .L_4)
	.align		4
.L_4:
        /*001c*/ 	.word	index@(_Z8writeTexyiif)
        /*0020*/ 	.word	0x00000000
.L_5:


//--------------------- .nv.compat                --------------------------
	.section	.nv.compat,"",@"SHT_CUDA_COMPAT_INFO"
	.align	4
        /*0000*/ 	.byte	0x02, 0x09, 0x00, 0x00, 0x02, 0x02, 0x02, 0x00, 0x02, 0x05, 0x05, 0x00, 0x03, 0x07, 0x01, 0x01
        /*0010*/ 	.byte	0x02, 0x03, 0x00, 0x00, 0x02, 0x06, 0x01, 0x00, 0x04, 0x0b, 0x08, 0x00, 0x09, 0x00, 0x00, 0x00
        /*0020*/ 	.byte	0x00, 0x00, 0x00, 0x00


//--------------------- .nv.info._Z8writeTexyiif  --------------------------
	.section	.nv.info._Z8writeTexyiif,"",@"SHT_CUDA_INFO"
	.sectionflags	@""
	.align	4


	//----- nvinfo : EIATTR_CUDA_API_VERSION
	.align		4
        /*0000*/ 	.byte	0x04, 0x37
        /*0002*/ 	.short	(.L_7 - .L_6)
.L_6:
        /*0004*/ 	.word	0x00000082


	//----- nvinfo : EIATTR_KPARAM_INFO
	.align		4
.L_7:
        /*0008*/ 	.byte	0x04, 0x17
        /*000a*/ 	.short	(.L_9 - .L_8)
.L_8:
        /*000c*/ 	.word	0x00000000
        /*0010*/ 	.short	0x0003
        /*0012*/ 	.short	0x0010
        /*0014*/ 	.byte	0x00, 0xf0, 0x11, 0x00


	//----- nvinfo : EIATTR_KPARAM_INFO
	.align		4
.L_9:
        /*0018*/ 	.byte	0x04, 0x17
        /*001a*/ 	.short	(.L_11 - .L_10)
.L_10:
        /*001c*/ 	.word	0x00000000
        /*0020*/ 	.short	0x0002
        /*0022*/ 	.short	0x000c
        /*0024*/ 	.byte	0x00, 0xf0, 0x11, 0x00


	//----- nvinfo : EIATTR_KPARAM_INFO
	.align		4
.L_11:
        /*0028*/ 	.byte	0x04, 0x17
        /*002a*/ 	.short	(.L_13 - .L_12)
.L_12:
        /*002c*/ 	.word	0x00000000
        /*0030*/ 	.short	0x0001
        /*0032*/ 	.short	0x0008
        /*0034*/ 	.byte	0x00, 0xf0, 0x11, 0x00


	//----- nvinfo : EIATTR_KPARAM_INFO
	.align		4
.L_13:
        /*0038*/ 	.byte	0x04, 0x17
        /*003a*/ 	.short	(.L_15 - .L_14)
.L_14:
        /*003c*/ 	.word	0x00000000
        /*0040*/ 	.short	0x0000
        /*0042*/ 	.short	0x0000
        /*0044*/ 	.byte	0x00, 0xf0, 0x21, 0x00


	//----- nvinfo : EIATTR_SPARSE_MMA_MASK
	.align		4
.L_15:
        /*0048*/ 	.byte	0x03, 0x50
        /*004a*/ 	.short	0x0000


	//----- nvinfo : EIATTR_MAXREG_COUNT
	.align		4
        /*004c*/ 	.byte	0x03, 0x1b
        /*004e*/ 	.short	0x00ff


	//----- nvinfo : EIATTR_MERCURY_ISA_VERSION
	.align		4
        /*0050*/ 	.byte	0x03, 0x5f
        /*0052*/ 	.short	0x0101


	//----- nvinfo : EIATTR_VRC_CTA_INIT_COUNT
	.align		4
        /*0054*/ 	.byte	0x02, 0x4a
	.zero		1
	.zero		1


	//----- nvinfo : EIATTR_EXIT_INSTR_OFFSETS
	.align		4
        /*0058*/ 	.byte	0x04, 0x1c
        /*005a*/ 	.short	(.L_17 - .L_16)


	//   ....[0]....
.L_16:
        /*005c*/ 	.word	0x000000c0


	//   ....[1]....
        /*0060*/ 	.word	0x000001b0


	//----- nvinfo : EIATTR_CBANK_PARAM_SIZE
	.align		4
.L_17:
        /*0064*/ 	.byte	0x03, 0x19
        /*0066*/ 	.short	0x0014


	//----- nvinfo : EIATTR_PARAM_CBANK
	.align		4
        /*0068*/ 	.byte	0x04, 0x0a
        /*006a*/ 	.short	(.L_19 - .L_18)
	.align		4
.L_18:
        /*006c*/ 	.word	index@(.nv.constant0._Z8writeTexyiif)
        /*0070*/ 	.short	0x0380
        /*0072*/ 	.short	0x0014


	//----- nvinfo : EIATTR_SW_WAR
	.align		4
.L_19:
        /*0074*/ 	.byte	0x04, 0x36
        /*0076*/ 	.short	(.L_21 - .L_20)
.L_20:
        /*0078*/ 	.word	0x00000008
.L_21:


//--------------------- .nv.callgraph             --------------------------
	.section	.nv.callgraph,"",@"SHT_CUDA_CALLGRAPH"
	.align	4
	.sectionentsize	8
	.align		4
        /*0000*/ 	.word	0x00000000
	.align		4
        /*0004*/ 	.word	0xffffffff
	.align		4
        /*0008*/ 	.word	0x00000000
	.align		4
        /*000c*/ 	.word	0xfffffffe
	.align		4
        /*0010*/ 	.word	0x00000000
	.align		4
        /*0014*/ 	.word	0xfffffffd
	.align		4
        /*0018*/ 	.word	0x00000000
	.align		4
        /*001c*/ 	.word	0xfffffffc


//--------------------- .text._Z8writeTexyiif     --------------------------
	.section	.text._Z8writeTexyiif,"ax",@progbits
	.align	128
        .global         _Z8writeTexyiif
        .type           _Z8writeTexyiif,@function
        .size           _Z8writeTexyiif,(.L_x_1 - _Z8writeTexyiif)
        .other          _Z8writeTexyiif,@"STO_CUDA_ENTRY STV_DEFAULT"
_Z8writeTexyiif:
.text._Z8writeTexyiif:
[----:B------:R-:W-:Y:S01]  /*0000*/  LDC R1, c[0x0][0x37c] ;  /* 0x0000df00ff017b82 */ /* 0x000fe20000000800 */
[----:B------:R-:W0:Y:S07]  /*0010*/  S2R R2, SR_TID.Y ;  /* 0x0000000000027919 */ /* 0x000e2e0000002200 */
[----:B------:R-:W1:Y:S01]  /*0020*/  LDC R0, c[0x0][0x360] ;  /* 0x0000d800ff007b82 */ /* 0x000e620000000800 */
[----:B------:R-:W2:Y:S01]  /*0030*/  LDCU.64 UR6, c[0x0][0x388] ;  /* 0x00007100ff0677ac */ /* 0x000ea20008000a00 */
[----:B------:R-:W1:Y:S06]  /*0040*/  S2R R3, SR_TID.X ;  /* 0x0000000000037919 */ /* 0x000e6c0000002100 */
[----:B------:R-:W0:Y:S08]  /*0050*/  S2UR UR5, SR_CTAID.Y ;  /* 0x00000000000579c3 */ /* 0x000e300000002600 */
[----:B------:R-:W0:Y:S08]  /*0060*/  LDC R5, c[0x0][0x364] ;  /* 0x0000d900ff057b82 */ /* 0x000e300000000800 */
[----:B------:R-:W1:Y:S01]  /*0070*/  S2UR UR4, SR_CTAID.X ;  /* 0x00000000000479c3 */ /* 0x000e620000002500 */
[----:B0-----:R-:W-:-:S05]  /*0080*/  IMAD R5, R5, UR5, R2 ;  /* 0x0000000505057c24 */ /* 0x001fca000f8e0202 */
[----:B--2---:R-:W-:Y:S01]  /*0090*/  ISETP.GE.U32.AND P0, PT, R5, UR7, PT ;  /* 0x0000000705007c0c */ /* 0x004fe2000bf06070 */
[----:B-1----:R-:W-:-:S05]  /*00a0*/  IMAD R0, R0, UR4, R3 ;  /* 0x0000000400007c24 */ /* 0x002fca000f8e0203 */
[----:B------:R-:W-:-:S13]  /*00b0*/  ISETP.GE.U32.OR P0, PT, R0, UR6, P0 ;  /* 0x0000000600007c0c */ /* 0x000fda0008706470 */
[----:B------:R-:W-:Y:S05]  /*00c0*/  @P0 EXIT ;  /* 0x000000000000094d */ /* 0x000fea0003800000 */
[----:B------:R-:W0:Y:S01]  /*00d0*/  LDC R2, c[0x0][0x390] ;  /* 0x0000e400ff027b82 */ /* 0x000e220000000800 */
[----:B------:R-:W-:Y:S01]  /*00e0*/  IMAD.MOV.U32 R3, RZ, RZ, 0x42c80000 ;  /* 0x42c80000ff037424 */ /* 0x000fe200078e00ff */
[----:B------:R-:W1:Y:S01]  /*00f0*/  LDCU UR4, c[0x0][0x380] ;  /* 0x00007000ff0477ac */ /* 0x000e620008000800 */
[----:B------:R-:W-:Y:S02]  /*0100*/  IMAD.MOV.U32 R6, RZ, RZ, 0xff ;  /* 0x000000ffff067424 */ /* 0x000fe400078e00ff */
[----:B------:R-:W-:Y:S02]  /*0110*/  IMAD.SHL.U32 R4, R0, 0x4, RZ ;  /* 0x0000000400047824 */ /* 0x000fe400078e00ff */
[----:B0-----:R-:W-:-:S06]  /*0120*/  FFMA R2, R2, R3, 128 ;  /* 0x4300000002027423 */ /* 0x001fcc0000000003 */
[----:B------:R-:W0:Y:S02]  /*0130*/  F2I.U32.TRUNC.NTZ R2, R2 ;  /* 0x0000000200027305 */ /* 0x000e24000020f000 */
[----:B0-----:R-:W-:-:S04]  /*0140*/  LOP3.LUT R3, R2, 0xff, RZ, 0xc0, !PT ;  /* 0x000000ff02037812 */ /* 0x001fc800078ec0ff */
[----:B------:R-:W-:-:S04]  /*0150*/  ISETP.NE.AND P0, PT, R3, 0xff, PT ;  /* 0x000000ff0300780c */ /* 0x000fc80003f05270 */
[----:B------:R-:W-:-:S04]  /*0160*/  SEL R3, R3, RZ, P0 ;  /* 0x000000ff03037207 */ /* 0x000fc80000000000 */
[----:B------:R-:W-:-:S04]  /*0170*/  PRMT R3, R3, 0x7604, RZ ;  /* 0x0000760403037816 */ /* 0x000fc800000000ff */
[----:B------:R-:W-:-:S04]  /*0180*/  PRMT R3, RZ, 0x7054, R3 ;  /* 0x00007054ff037816 */ /* 0x000fc80000000003 */
[----:B------:R-:W-:-:S04]  /*0190*/  PRMT R3, R6, 0x654, R3 ;  /* 0x0000065406037816 */ /* 0x000fc80000000003 */
[----:B-1----:R0:W-:Y:S02]  /*01a0*/  SUST.D.BA.2D.STRONG.SM.TRAP [R4], R3, UR4 ;  /* 0x70ff040304007f9d */ /* 0x0021e4000810a900 */
[----:B0-----:R-:W-:Y:S05]  /*01b0*/  EXIT ;  /* 0x000000000000794d */ /* 0x001fea0003800000 */
.L_x_0:
[----:B------:R-:W-:-:S00]  /*01c0*/  BRA `(.L_x_0) ;  /* 0xfffffffc00fc7947 */ /* 0x000fc0000383ffff */
[----:B------:R-:W-:-:S00]  /*01d0*/  NOP ;  /* 0x0000000000007918 */ /* 0x000fc00000000000 */
        /* <DEDUP_REMOVED lines=10> */
.L_x_1:


//--------------------- .nv.shared.reserved.0     --------------------------
	.section	.nv.shared.reserved.0,"aw",@nobits
	.weak		__nv_reservedSMEM_offset_0_alias
	.size		__nv_reservedSMEM_offset_0_alias, 0, 64
	.other		__nv_reservedSMEM_offset_0_alias,@"STO_CUDA_RESERVED_SHARED STV_DEFAULT"
__nv_reservedSMEM_offset_0_alias:
	.zero		0
	.zero		64


//--------------------- .nv.constant0._Z8writeTexyiif --------------------------
	.section	.nv.constant0._Z8writeTexyiif,"a",@progbits
	.sectionflags	@""
	.align	4
.nv.constant0._Z8writeTexyiif:
	.zero		916


//--------------------- SYMBOLS --------------------------

	.type		.nv.reservedSmem.offset0,@object
	.size		.nv.reservedSmem.offset0,0x4
